//
// Generated by NVIDIA NVVM Compiler
//
// Compiler Build ID: CL-36424714
// Cuda compilation tools, release 13.0, V13.0.88
// Based on NVVM 20.0.0
//

.version 9.0
.target sm_100
.address_size 64

	// .globl	_Z16extractBitKernelPKjiPii
.global .align 4 .u32 bCount;
.global .align 4 .u32 bCount1;
// _ZZ10scanKernelPKiiPiPViE2bi has been demoted
.extern .shared .align 16 .b8 s_data[];

.visible .entry _Z16extractBitKernelPKjiPii(
	.param .u64 .ptr .align 1 _Z16extractBitKernelPKjiPii_param_0,
	.param .u32 _Z16extractBitKernelPKjiPii_param_1,
	.param .u64 .ptr .align 1 _Z16extractBitKernelPKjiPii_param_2,
	.param .u32 _Z16extractBitKernelPKjiPii_param_3
)
{
	.reg .pred 	%p<2>;
	.reg .b32 	%r<10>;
	.reg .b64 	%rd<8>;

	ld.param.u64 	%rd1, [_Z16extractBitKernelPKjiPii_param_0];
	ld.param.u32 	%r3, [_Z16extractBitKernelPKjiPii_param_1];
	ld.param.u64 	%rd2, [_Z16extractBitKernelPKjiPii_param_2];
	ld.param.u32 	%r2, [_Z16extractBitKernelPKjiPii_param_3];
	mov.u32 	%r4, %ctaid.x;
	mov.u32 	%r5, %ntid.x;
	mov.u32 	%r6, %tid.x;
	mad.lo.s32 	%r1, %r4, %r5, %r6;
	setp.ge.s32 	%p1, %r1, %r3;
	@%p1 bra 	$L__BB0_2;
	cvta.to.global.u64 	%rd3, %rd1;
	cvta.to.global.u64 	%rd4, %rd2;
	mul.wide.s32 	%rd5, %r1, 4;
	add.s64 	%rd6, %rd3, %rd5;
	ld.global.u32 	%r7, [%rd6];
	shr.u32 	%r8, %r7, %r2;
	and.b32  	%r9, %r8, 1;
	add.s64 	%rd7, %rd4, %rd5;
	st.global.u32 	[%rd7], %r9;
$L__BB0_2:
	bar.sync 	0;
	ret;

}
	// .globl	_Z10scanKernelPKiiPiPVi
.visible .entry _Z10scanKernelPKiiPiPVi(
	.param .u64 .ptr .align 1 _Z10scanKernelPKiiPiPVi_param_0,
	.param .u32 _Z10scanKernelPKiiPiPVi_param_1,
	.param .u64 .ptr .align 1 _Z10scanKernelPKiiPiPVi_param_2,
	.param .u64 .ptr .align 1 _Z10scanKernelPKiiPiPVi_param_3
)
{
	.reg .pred 	%p<20>;
	.reg .b32 	%r<81>;
	.reg .b64 	%rd<25>;
	// demoted variable
	.shared .align 4 .u32 _ZZ10scanKernelPKiiPiPViE2bi;
	ld.param.u64 	%rd7, [_Z10scanKernelPKiiPiPVi_param_0];
	ld.param.u32 	%r21, [_Z10scanKernelPKiiPiPVi_param_1];
	ld.param.u64 	%rd5, [_Z10scanKernelPKiiPiPVi_param_2];
	ld.param.u64 	%rd6, [_Z10scanKernelPKiiPiPVi_param_3];
	cvta.to.global.u64 	%rd1, %rd6;
	cvta.to.global.u64 	%rd2, %rd7;
	mov.u32 	%r1, %tid.x;
	setp.ne.s32 	%p1, %r1, 0;
	@%p1 bra 	$L__BB1_2;
	atom.global.add.u32 	%r22, [bCount], 1;
	st.shared.u32 	[_ZZ10scanKernelPKiiPiPViE2bi], %r22;
$L__BB1_2:
	bar.sync 	0;
	ld.shared.u32 	%r23, [_ZZ10scanKernelPKiiPiPViE2bi];
	mov.u32 	%r2, %ntid.x;
	shl.b32 	%r3, %r2, 1;
	mad.lo.s32 	%r4, %r3, %r23, %r1;
	add.s32 	%r5, %r4, %r2;
	setp.ge.s32 	%p2, %r4, %r21;
	shl.b32 	%r24, %r1, 2;
	mov.u32 	%r25, s_data;
	add.s32 	%r6, %r25, %r24;
	@%p2 bra 	$L__BB1_6;
	setp.eq.s32 	%p3, %r1, 0;
	mov.b32 	%r77, 0;
	@%p3 bra 	$L__BB1_5;
	mul.wide.s32 	%rd8, %r4, 4;
	add.s64 	%rd9, %rd2, %rd8;
	ld.global.u32 	%r77, [%rd9+-4];
$L__BB1_5:
	st.shared.u32 	[%r6], %r77;
$L__BB1_6:
	setp.ge.s32 	%p4, %r5, %r21;
	shl.b32 	%r27, %r2, 2;
	add.s32 	%r9, %r6, %r27;
	@%p4 bra 	$L__BB1_8;
	mul.wide.s32 	%rd10, %r5, 4;
	add.s64 	%rd11, %rd2, %rd10;
	ld.global.u32 	%r28, [%rd11+-4];
	st.shared.u32 	[%r9], %r28;
$L__BB1_8:
	setp.ge.s32 	%p5, %r4, %r21;
	bar.sync 	0;
	@%p5 bra 	$L__BB1_31;
	shl.b32 	%r30, %r1, 1;
	add.s32 	%r10, %r30, 2;
	mov.b32 	%r78, 1;
$L__BB1_10:
	mul.lo.s32 	%r12, %r78, %r10;
	add.s32 	%r31, %r12, -1;
	setp.ge.u32 	%p6, %r31, %r3;
	@%p6 bra 	$L__BB1_12;
	sub.s32 	%r32, %r12, %r78;
	shl.b32 	%r33, %r32, 2;
	add.s32 	%r35, %r25, %r33;
	ld.shared.u32 	%r36, [%r35+-4];
	shl.b32 	%r37, %r78, 2;
	add.s32 	%r38, %r35, %r37;
	ld.shared.u32 	%r39, [%r38+-4];
	add.s32 	%r40, %r39, %r36;
	st.shared.u32 	[%r38+-4], %r40;
$L__BB1_12:
	bar.sync 	0;
	shl.b32 	%r78, %r78, 1;
	setp.lt.u32 	%p7, %r78, %r3;
	@%p7 bra 	$L__BB1_10;
	setp.lt.u32 	%p8, %r2, 2;
	mov.u32 	%r79, %r2;
	@%p8 bra 	$L__BB1_17;
$L__BB1_14:
	shr.u32 	%r15, %r79, 1;
	mul.lo.s32 	%r16, %r15, %r10;
	add.s32 	%r41, %r16, %r15;
	add.s32 	%r42, %r41, -1;
	setp.ge.u32 	%p9, %r42, %r3;
	@%p9 bra 	$L__BB1_16;
	shl.b32 	%r43, %r16, 2;
	add.s32 	%r45, %r25, %r43;
	ld.shared.u32 	%r46, [%r45+-4];
	shl.b32 	%r47, %r15, 2;
	add.s32 	%r48, %r45, %r47;
	ld.shared.u32 	%r49, [%r48+-4];
	add.s32 	%r50, %r49, %r46;
	st.shared.u32 	[%r48+-4], %r50;
$L__BB1_16:
	bar.sync 	0;
	setp.gt.u32 	%p10, %r79, 3;
	mov.u32 	%r79, %r15;
	@%p10 bra 	$L__BB1_14;
$L__BB1_17:
	setp.ne.s32 	%p11, %r1, 0;
	setp.eq.s64 	%p12, %rd6, 0;
	or.pred  	%p13, %p11, %p12;
	@%p13 bra 	$L__BB1_19;
	shl.b32 	%r51, %r3, 2;
	add.s32 	%r53, %r25, %r51;
	ld.shared.u32 	%r54, [%r53+-4];
	ld.shared.u32 	%r80, [_ZZ10scanKernelPKiiPiPViE2bi];
	mad.lo.s32 	%r55, %r2, %r80, %r2;
	shl.b32 	%r56, %r55, 1;
	add.s32 	%r57, %r56, -1;
	mul.wide.u32 	%rd12, %r57, 4;
	add.s64 	%rd13, %rd2, %rd12;
	ld.global.u32 	%r58, [%rd13];
	add.s32 	%r59, %r58, %r54;
	mul.wide.s32 	%rd14, %r80, 4;
	add.s64 	%rd15, %rd1, %rd14;
	st.volatile.global.u32 	[%rd15], %r59;
	bra.uni 	$L__BB1_21;
$L__BB1_19:
	setp.ne.s32 	%p14, %r1, 0;
	@%p14 bra 	$L__BB1_25;
	ld.shared.u32 	%r80, [_ZZ10scanKernelPKiiPiPViE2bi];
$L__BB1_21:
	setp.lt.s32 	%p15, %r80, 1;
	@%p15 bra 	$L__BB1_24;
$L__BB1_22:
	ld.volatile.global.u32 	%r60, [bCount1];
	setp.lt.s32 	%p16, %r60, %r80;
	@%p16 bra 	$L__BB1_22;
	add.s32 	%r61, %r80, -1;
	mul.wide.u32 	%rd16, %r61, 4;
	add.s64 	%rd17, %rd1, %rd16;
	ld.volatile.global.u32 	%r62, [%rd17];
	mul.wide.u32 	%rd18, %r80, 4;
	add.s64 	%rd19, %rd1, %rd18;
	ld.volatile.global.u32 	%r63, [%rd19];
	add.s32 	%r64, %r63, %r62;
	st.volatile.global.u32 	[%rd19], %r64;
	membar.gl;
$L__BB1_24:
	ld.volatile.global.u32 	%r65, [bCount1];
	add.s32 	%r66, %r65, 1;
	st.volatile.global.u32 	[bCount1], %r66;
$L__BB1_25:
	bar.sync 	0;
	ld.shared.u32 	%r20, [_ZZ10scanKernelPKiiPiPViE2bi];
	setp.lt.s32 	%p17, %r20, 1;
	@%p17 bra 	$L__BB1_28;
	setp.ge.s32 	%p18, %r5, %r21;
	add.s32 	%r67, %r20, -1;
	mul.wide.u32 	%rd20, %r67, 4;
	add.s64 	%rd3, %rd1, %rd20;
	ld.volatile.global.u32 	%r68, [%rd3];
	ld.shared.u32 	%r69, [%r6];
	add.s32 	%r70, %r69, %r68;
	st.shared.u32 	[%r6], %r70;
	@%p18 bra 	$L__BB1_28;
	ld.volatile.global.u32 	%r71, [%rd3];
	ld.shared.u32 	%r72, [%r9];
	add.s32 	%r73, %r72, %r71;
	st.shared.u32 	[%r9], %r73;
$L__BB1_28:
	setp.ge.s32 	%p19, %r5, %r21;
	bar.sync 	0;
	ld.shared.u32 	%r74, [%r6];
	cvta.to.global.u64 	%rd21, %rd5;
	mul.wide.s32 	%rd22, %r4, 4;
	add.s64 	%rd4, %rd21, %rd22;
	st.global.u32 	[%rd4], %r74;
	@%p19 bra 	$L__BB1_30;
	ld.shared.u32 	%r75, [%r9];
	cvt.u64.u32 	%rd23, %r27;
	add.s64 	%rd24, %rd4, %rd23;
	st.global.u32 	[%rd24], %r75;
$L__BB1_30:
	bar.sync 	0;
$L__BB1_31:
	ret;

}
	// .globl	_Z19rank_n_resultKernelPjiS_PKiS1_i
.visible .entry _Z19rank_n_resultKernelPjiS_PKiS1_i(
	.param .u64 .ptr .align 1 _Z19rank_n_resultKernelPjiS_PKiS1_i_param_0,
	.param .u32 _Z19rank_n_resultKernelPjiS_PKiS1_i_param_1,
	.param .u64 .ptr .align 1 _Z19rank_n_resultKernelPjiS_PKiS1_i_param_2,
	.param .u64 .ptr .align 1 _Z19rank_n_resultKernelPjiS_PKiS1_i_param_3,
	.param .u64 .ptr .align 1 _Z19rank_n_resultKernelPjiS_PKiS1_i_param_4,
	.param .u32 _Z19rank_n_resultKernelPjiS_PKiS1_i_param_5
)
{
	.reg .pred 	%p<6>;
	.reg .b32 	%r<33>;
	.reg .b64 	%rd<25>;

	ld.param.u64 	%rd5, [_Z19rank_n_resultKernelPjiS_PKiS1_i_param_0];
	ld.param.u32 	%r14, [_Z19rank_n_resultKernelPjiS_PKiS1_i_param_1];
	ld.param.u64 	%rd8, [_Z19rank_n_resultKernelPjiS_PKiS1_i_param_2];
	ld.param.u64 	%rd6, [_Z19rank_n_resultKernelPjiS_PKiS1_i_param_3];
	ld.param.u64 	%rd7, [_Z19rank_n_resultKernelPjiS_PKiS1_i_param_4];
	ld.param.u32 	%r15, [_Z19rank_n_resultKernelPjiS_PKiS1_i_param_5];
	cvta.to.global.u64 	%rd1, %rd8;
	mov.u32 	%r1, %tid.x;
	mov.u32 	%r16, %ctaid.x;
	mov.u32 	%r2, %ntid.x;
	mul.lo.s32 	%r17, %r16, %r2;
	shl.b32 	%r18, %r17, 1;
	add.s32 	%r3, %r18, %r1;
	add.s32 	%r4, %r3, %r2;
	setp.ge.s32 	%p1, %r3, %r14;
	@%p1 bra 	$L__BB2_11;
	cvta.to.global.u64 	%rd9, %rd7;
	mul.wide.s32 	%rd10, %r3, 4;
	add.s64 	%rd2, %rd9, %rd10;
	ld.global.u32 	%r19, [%rd2];
	shl.b32 	%r20, %r1, 2;
	mov.u32 	%r21, s_data;
	add.s32 	%r5, %r21, %r20;
	st.shared.u32 	[%r5], %r19;
	setp.ge.s32 	%p2, %r4, %r14;
	shl.b32 	%r6, %r2, 2;
	add.s32 	%r7, %r5, %r6;
	@%p2 bra 	$L__BB2_3;
	cvt.u64.u32 	%rd11, %r6;
	add.s64 	%rd12, %rd2, %rd11;
	ld.global.u32 	%r22, [%rd12];
	st.shared.u32 	[%r7], %r22;
$L__BB2_3:
	bar.sync 	0;
	cvta.to.global.u64 	%rd13, %rd6;
	add.s64 	%rd3, %rd13, %rd10;
	ld.global.u32 	%r23, [%rd3];
	setp.ne.s32 	%p3, %r23, 0;
	@%p3 bra 	$L__BB2_5;
	ld.shared.u32 	%r25, [%r5];
	sub.s32 	%r31, %r3, %r25;
	bra.uni 	$L__BB2_6;
$L__BB2_5:
	ld.shared.u32 	%r24, [%r5];
	add.s32 	%r31, %r24, %r15;
$L__BB2_6:
	setp.ge.s32 	%p4, %r4, %r14;
	cvta.to.global.u64 	%rd15, %rd5;
	add.s64 	%rd4, %rd15, %rd10;
	ld.global.u32 	%r26, [%rd4];
	mul.wide.s32 	%rd17, %r31, 4;
	add.s64 	%rd18, %rd1, %rd17;
	st.global.u32 	[%rd18], %r26;
	@%p4 bra 	$L__BB2_11;
	cvt.u64.u32 	%rd19, %r6;
	add.s64 	%rd20, %rd3, %rd19;
	ld.global.u32 	%r27, [%rd20];
	setp.ne.s32 	%p5, %r27, 0;
	@%p5 bra 	$L__BB2_9;
	ld.shared.u32 	%r29, [%r7];
	sub.s32 	%r32, %r4, %r29;
	bra.uni 	$L__BB2_10;
$L__BB2_9:
	ld.shared.u32 	%r28, [%r7];
	add.s32 	%r32, %r28, %r15;
$L__BB2_10:
	add.s64 	%rd22, %rd4, %rd19;
	ld.global.u32 	%r30, [%rd22];
	mul.wide.s32 	%rd23, %r32, 4;
	add.s64 	%rd24, %rd1, %rd23;
	st.global.u32 	[%rd24], %r30;
$L__BB2_11:
	ret;

}


// ===== COMPILED SASS (sm_100) =====

	.target	sm_100

	.elftype	@"ET_EXEC"


//--------------------- .note.nv.tkinfo           --------------------------
	.section	.note.nv.tkinfo,"",@"SHT_NOTE"
	.sectionflags	@"SHF_NOTE_NV_TKINFO"
	.tkinfo
        /*0018*/ 	.word	0x00000002
        /*0030*/ 	.string	""
        /*0030*/ 	.string	"ptxas"
        /*0030*/ 	.string	"Cuda compilation tools, release 13.0, V13.0.88"
        /*0030*/ 	.string	"Build cuda_13.0.r13.0/compiler.36424714_0"
        /*0030*/ 	.string	"-arch sm_100 -m 64 "



//--------------------- .note.nv.cuinfo           --------------------------
	.section	.note.nv.cuinfo,"",@"SHT_NOTE"
	.sectionflags	@"SHF_NOTE_NV_CUINFO"
        /*0018*/ 	.short	0x0002
        /*001a*/ 	.short	0x0064
        /*001c*/ 	.short	0x0082
	.zero		2


//--------------------- .nv.info                  --------------------------
	.section	.nv.info,"",@"SHT_CUDA_INFO"
	.align	4


	//----- nvinfo : EIATTR_REGCOUNT
	.align		4
        /*0000*/ 	.byte	0x04, 0x2f
        /*0002*/ 	.short	(.L_3 - .L_2)
	.align		4
.L_2:
        /*0004*/ 	.word	index@(_Z16extractBitKernelPKjiPii)
        /*0008*/ 	.word	0x0000000a


	//----- nvinfo : EIATTR_FRAME_SIZE
	.align		4
.L_3:
        /*000c*/ 	.byte	0x04, 0x11
        /*000e*/ 	.short	(.L_5 - .L_4)
	.align		4
.L_4:
        /*0010*/ 	.word	index@(_Z16extractBitKernelPKjiPii)
        /*0014*/ 	.word	0x00000000


	//----- nvinfo : EIATTR_REGCOUNT
	.align		4
.L_5:
        /*0018*/ 	.byte	0x04, 0x2f
        /*001a*/ 	.short	(.L_7 - .L_6)
	.align		4
.L_6:
        /*001c*/ 	.word	index@(_Z10scanKernelPKiiPiPVi)
        /*0020*/ 	.word	0x00000012


	//----- nvinfo : EIATTR_FRAME_SIZE
	.align		4
.L_7:
        /*0024*/ 	.byte	0x04, 0x11
        /*0026*/ 	.short	(.L_9 - .L_8)
	.align		4
.L_8:
        /*0028*/ 	.word	index@(_Z10scanKernelPKiiPiPVi)
        /*002c*/ 	.word	0x00000000


	//----- nvinfo : EIATTR_REGCOUNT
	.align		4
.L_9:
        /*0030*/ 	.byte	0x04, 0x2f
        /*0032*/ 	.short	(.L_11 - .L_10)
	.align		4
.L_10:
        /*0034*/ 	.word	index@(_Z19rank_n_resultKernelPjiS_PKiS1_i)
        /*0038*/ 	.word	0x00000012


	//----- nvinfo : EIATTR_FRAME_SIZE
	.align		4
.L_11:
        /*003c*/ 	.byte	0x04, 0x11
        /*003e*/ 	.short	(.L_13 - .L_12)
	.align		4
.L_12:
        /*0040*/ 	.word	index@(_Z19rank_n_resultKernelPjiS_PKiS1_i)
        /*0044*/ 	.word	0x00000000


	//----- nvinfo : EIATTR_MIN_STACK_SIZE
	.align		4
.L_13:
        /*0048*/ 	.byte	0x04, 0x12
        /*004a*/ 	.short	(.L_15 - .L_14)
	.align		4
.L_14:
        /*004c*/ 	.word	index@(_Z19rank_n_resultKernelPjiS_PKiS1_i)
        /*0050*/ 	.word	0x00000000


	//----- nvinfo : EIATTR_MIN_STACK_SIZE
	.align		4
.L_15:
        /*0054*/ 	.byte	0x04, 0x12
        /*0056*/ 	.short	(.L_17 - .L_16)
	.align		4
.L_16:
        /*0058*/ 	.word	index@(_Z10scanKernelPKiiPiPVi)
        /*005c*/ 	.word	0x00000000


	//----- nvinfo : EIATTR_MIN_STACK_SIZE
	.align		4
.L_17:
        /*0060*/ 	.byte	0x04, 0x12
        /*0062*/ 	.short	(.L_19 - .L_18)
	.align		4
.L_18:
        /*0064*/ 	.word	index@(_Z16extractBitKernelPKjiPii)
        /*0068*/ 	.word	0x00000000
.L_19:


//--------------------- .nv.compat                --------------------------
	.section	.nv.compat,"",@"SHT_CUDA_COMPAT_INFO"
	.align	4
        /*0000*/ 	.byte	0x02, 0x09, 0x00, 0x00, 0x02, 0x02, 0x01, 0x00, 0x02, 0x05, 0x05, 0x00, 0x03, 0x07, 0x01, 0x01
        /*0010*/ 	.byte	0x02, 0x03, 0x00, 0x00, 0x02, 0x06, 0x01, 0x00, 0x04, 0x0b, 0x08, 0x00, 0x09, 0x00, 0x00, 0x00
        /*0020*/ 	.byte	0x00, 0x00, 0x00, 0x00


//--------------------- .nv.info._Z19rank_n_resultKernelPjiS_PKiS1_i --------------------------
	.section	.nv.info._Z19rank_n_resultKernelPjiS_PKiS1_i,"",@"SHT_CUDA_INFO"
	.sectionflags	@""
	.align	4


	//----- nvinfo : EIATTR_CUDA_API_VERSION
	.align		4
        /*0000*/ 	.byte	0x04, 0x37
        /*0002*/ 	.short	(.L_21 - .L_20)
.L_20:
        /*0004*/ 	.word	0x00000082


	//----- nvinfo : EIATTR_KPARAM_INFO
	.align		4
.L_21:
        /*0008*/ 	.byte	0x04, 0x17
        /*000a*/ 	.short	(.L_23 - .L_22)
.L_22:
        /*000c*/ 	.word	0x00000000
        /*0010*/ 	.short	0x0005
        /*0012*/ 	.short	0x0028
        /*0014*/ 	.byte	0x00, 0xf0, 0x11, 0x00


	//----- nvinfo : EIATTR_KPARAM_INFO
	.align		4
.L_23:
        /*0018*/ 	.byte	0x04, 0x17
        /*001a*/ 	.short	(.L_25 - .L_24)
.L_24:
        /*001c*/ 	.word	0x00000000
        /*0020*/ 	.short	0x0004
        /*0022*/ 	.short	0x0020
        /*0024*/ 	.byte	0x00, 0xf5, 0x21, 0x00


	//----- nvinfo : EIATTR_KPARAM_INFO
	.align		4
.L_25:
        /*0028*/ 	.byte	0x04, 0x17
        /*002a*/ 	.short	(.L_27 - .L_26)
.L_26:
        /*002c*/ 	.word	0x00000000
        /*0030*/ 	.short	0x0003
        /*0032*/ 	.short	0x0018
        /*0034*/ 	.byte	0x00, 0xf5, 0x21, 0x00


	//----- nvinfo : EIATTR_KPARAM_INFO
	.align		4
.L_27:
        /*0038*/ 	.byte	0x04, 0x17
        /*003a*/ 	.short	(.L_29 - .L_28)
.L_28:
        /*003c*/ 	.word	0x00000000
        /*0040*/ 	.short	0x0002
        /*0042*/ 	.short	0x0010
        /*0044*/ 	.byte	0x00, 0xf5, 0x21, 0x00


	//----- nvinfo : EIATTR_KPARAM_INFO
	.align		4
.L_29:
        /*0048*/ 	.byte	0x04, 0x17
        /*004a*/ 	.short	(.L_31 - .L_30)
.L_30:
        /*004c*/ 	.word	0x00000000
        /*0050*/ 	.short	0x0001
        /*0052*/ 	.short	0x0008
        /*0054*/ 	.byte	0x00, 0xf0, 0x11, 0x00


	//----- nvinfo : EIATTR_KPARAM_INFO
	.align		4
.L_31:
        /*0058*/ 	.byte	0x04, 0x17
        /*005a*/ 	.short	(.L_33 - .L_32)
.L_32:
        /*005c*/ 	.word	0x00000000
        /*0060*/ 	.short	0x0000
        /*0062*/ 	.short	0x0000
        /*0064*/ 	.byte	0x00, 0xf5, 0x21, 0x00


	//----- nvinfo : EIATTR_SPARSE_MMA_MASK
	.align		4
.L_33:
        /*0068*/ 	.byte	0x03, 0x50
        /*006a*/ 	.short	0x0000


	//----- nvinfo : EIATTR_MAXREG_COUNT
	.align		4
        /*006c*/ 	.byte	0x03, 0x1b
        /*006e*/ 	.short	0x00ff


	//----- nvinfo : EIATTR_NUM_BARRIERS
	.align		4
        /*0070*/ 	.byte	0x02, 0x4c
        /*0072*/ 	.byte	0x01
	.zero		1


	//----- nvinfo : EIATTR_MERCURY_ISA_VERSION
	.align		4
        /*0074*/ 	.byte	0x03, 0x5f
        /*0076*/ 	.short	0x0101


	//----- nvinfo : EIATTR_VRC_CTA_INIT_COUNT
	.align		4
        /*0078*/ 	.byte	0x02, 0x4a
	.zero		1
	.zero		1


	//----- nvinfo : EIATTR_EXIT_INSTR_OFFSETS
	.align		4
        /*007c*/ 	.byte	0x04, 0x1c
        /*007e*/ 	.short	(.L_35 - .L_34)


	//   ....[0]....
.L_34:
        /*0080*/ 	.word	0x00000090


	//   ....[1]....
        /*0084*/ 	.word	0x000002a0


	//   ....[2]....
        /*0088*/ 	.word	0x00000380


	//----- nvinfo : EIATTR_CBANK_PARAM_SIZE
	.align		4
.L_35:
        /*008c*/ 	.byte	0x03, 0x19
        /*008e*/ 	.short	0x002c


	//----- nvinfo : EIATTR_PARAM_CBANK
	.align		4
        /*0090*/ 	.byte	0x04, 0x0a
        /*0092*/ 	.short	(.L_37 - .L_36)
	.align		4
.L_36:
        /*0094*/ 	.word	index@(.nv.constant0._Z19rank_n_resultKernelPjiS_PKiS1_i)
        /*0098*/ 	.short	0x0380
        /*009a*/ 	.short	0x002c


	//----- nvinfo : EIATTR_SW_WAR
	.align		4
.L_37:
        /*009c*/ 	.byte	0x04, 0x36
        /*009e*/ 	.short	(.L_39 - .L_38)
.L_38:
        /*00a0*/ 	.word	0x00000008
.L_39:


//--------------------- .nv.info._Z10scanKernelPKiiPiPVi --------------------------
	.section	.nv.info._Z10scanKernelPKiiPiPVi,"",@"SHT_CUDA_INFO"
	.sectionflags	@""
	.align	4


	//----- nvinfo : EIATTR_CUDA_API_VERSION
	.align		4
        /*0000*/ 	.byte	0x04, 0x37
        /*0002*/ 	.short	(.L_41 - .L_40)
.L_40:
        /*0004*/ 	.word	0x00000082


	//----- nvinfo : EIATTR_KPARAM_INFO
	.align		4
.L_41:
        /*0008*/ 	.byte	0x04, 0x17
        /*000a*/ 	.short	(.L_43 - .L_42)
.L_42:
        /*000c*/ 	.word	0x00000000
        /*0010*/ 	.short	0x0003
        /*0012*/ 	.short	0x0018
        /*0014*/ 	.byte	0x00, 0xf5, 0x21, 0x00


	//----- nvinfo : EIATTR_KPARAM_INFO
	.align		4
.L_43:
        /*0018*/ 	.byte	0x04, 0x17
        /*001a*/ 	.short	(.L_45 - .L_44)
.L_44:
        /*001c*/ 	.word	0x00000000
        /*0020*/ 	.short	0x0002
        /*0022*/ 	.short	0x0010
        /*0024*/ 	.byte	0x00, 0xf5, 0x21, 0x00


	//----- nvinfo : EIATTR_KPARAM_INFO
	.align		4
.L_45:
        /*0028*/ 	.byte	0x04, 0x17
        /*002a*/ 	.short	(.L_47 - .L_46)
.L_46:
        /*002c*/ 	.word	0x00000000
        /*0030*/ 	.short	0x0001
        /*0032*/ 	.short	0x0008
        /*0034*/ 	.byte	0x00, 0xf0, 0x11, 0x00


	//----- nvinfo : EIATTR_KPARAM_INFO
	.align		4
.L_47:
        /*0038*/ 	.byte	0x04, 0x17
        /*003a*/ 	.short	(.L_49 - .L_48)
.L_48:
        /*003c*/ 	.word	0x00000000
        /*0040*/ 	.short	0x0000
        /*0042*/ 	.short	0x0000
        /*0044*/ 	.byte	0x00, 0xf5, 0x21, 0x00


	//----- nvinfo : EIATTR_SPARSE_MMA_MASK
	.align		4
.L_49:
        /*0048*/ 	.byte	0x03, 0x50
        /*004a*/ 	.short	0x0000


	//----- nvinfo : EIATTR_MAXREG_COUNT
	.align		4
        /*004c*/ 	.byte	0x03, 0x1b
        /*004e*/ 	.short	0x00ff


	//----- nvinfo : EIATTR_NUM_BARRIERS
	.align		4
        /*0050*/ 	.byte	0x02, 0x4c
        /*0052*/ 	.byte	0x01
	.zero		1


	//----- nvinfo : EIATTR_MERCURY_ISA_VERSION
	.align		4
        /*0054*/ 	.byte	0x03, 0x5f
        /*0056*/ 	.short	0x0101


	//----- nvinfo : EIATTR_VRC_CTA_INIT_COUNT
	.align		4
        /*0058*/ 	.byte	0x02, 0x4a
	.zero		1
	.zero		1


	//----- nvinfo : EIATTR_EXIT_INSTR_OFFSETS
	.align		4
        /*005c*/ 	.byte	0x04, 0x1c
        /*005e*/ 	.short	(.L_51 - .L_50)


	//   ....[0]....
.L_50:
        /*0060*/ 	.word	0x00000330


	//   ....[1]....
        /*0064*/ 	.word	0x00000af0


	//----- nvinfo : EIATTR_CRS_STACK_SIZE
	.align		4
.L_51:
        /*0068*/ 	.byte	0x04, 0x1e
        /*006a*/ 	.short	(.L_53 - .L_52)
.L_52:
        /*006c*/ 	.word	0x00000000


	//----- nvinfo : EIATTR_CBANK_PARAM_SIZE
	.align		4
.L_53:
        /*0070*/ 	.byte	0x03, 0x19
        /*0072*/ 	.short	0x0020


	//----- nvinfo : EIATTR_PARAM_CBANK
	.align		4
        /*0074*/ 	.byte	0x04, 0x0a
        /*0076*/ 	.short	(.L_55 - .L_54)
	.align		4
.L_54:
        /*0078*/ 	.word	index@(.nv.constant0._Z10scanKernelPKiiPiPVi)
        /*007c*/ 	.short	0x0380
        /*007e*/ 	.short	0x0020


	//----- nvinfo : EIATTR_SW_WAR
	.align		4
.L_55:
        /*0080*/ 	.byte	0x04, 0x36
        /*0082*/ 	.short	(.L_57 - .L_56)
.L_56:
        /*0084*/ 	.word	0x00000008
.L_57:


//--------------------- .nv.info._Z16extractBitKernelPKjiPii --------------------------
	.section	.nv.info._Z16extractBitKernelPKjiPii,"",@"SHT_CUDA_INFO"
	.sectionflags	@""
	.align	4


	//----- nvinfo : EIATTR_CUDA_API_VERSION
	.align		4
        /*0000*/ 	.byte	0x04, 0x37
        /*0002*/ 	.short	(.L_59 - .L_58)
.L_58:
        /*0004*/ 	.word	0x00000082


	//----- nvinfo : EIATTR_KPARAM_INFO
	.align		4
.L_59:
        /*0008*/ 	.byte	0x04, 0x17
        /*000a*/ 	.short	(.L_61 - .L_60)
.L_60:
        /*000c*/ 	.word	0x00000000
        /*0010*/ 	.short	0x0003
        /*0012*/ 	.short	0x0018
        /*0014*/ 	.byte	0x00, 0xf0, 0x11, 0x00


	//----- nvinfo : EIATTR_KPARAM_INFO
	.align		4
.L_61:
        /*0018*/ 	.byte	0x04, 0x17
        /*001a*/ 	.short	(.L_63 - .L_62)
.L_62:
        /*001c*/ 	.word	0x00000000
        /*0020*/ 	.short	0x0002
        /*0022*/ 	.short	0x0010
        /*0024*/ 	.byte	0x00, 0xf5, 0x21, 0x00


	//----- nvinfo : EIATTR_KPARAM_INFO
	.align		4
.L_63:
        /*0028*/ 	.byte	0x04, 0x17
        /*002a*/ 	.short	(.L_65 - .L_64)
.L_64:
        /*002c*/ 	.word	0x00000000
        /*0030*/ 	.short	0x0001
        /*0032*/ 	.short	0x0008
        /*0034*/ 	.byte	0x00, 0xf0, 0x11, 0x00


	//----- nvinfo : EIATTR_KPARAM_INFO
	.align		4
.L_65:
        /*0038*/ 	.byte	0x04, 0x17
        /*003a*/ 	.short	(.L_67 - .L_66)
.L_66:
        /*003c*/ 	.word	0x00000000
        /*0040*/ 	.short	0x0000
        /*0042*/ 	.short	0x0000
        /*0044*/ 	.byte	0x00, 0xf5, 0x21, 0x00


	//----- nvinfo : EIATTR_SPARSE_MMA_MASK
	.align		4
.L_67:
        /*0048*/ 	.byte	0x03, 0x50
        /*004a*/ 	.short	0x0000


	//----- nvinfo : EIATTR_MAXREG_COUNT
	.align		4
        /*004c*/ 	.byte	0x03, 0x1b
        /*004e*/ 	.short	0x00ff


	//----- nvinfo : EIATTR_NUM_BARRIERS
	.align		4
        /*0050*/ 	.byte	0x02, 0x4c
        /*0052*/ 	.byte	0x01
	.zero		1


	//----- nvinfo : EIATTR_MERCURY_ISA_VERSION
	.align		4
        /*0054*/ 	.byte	0x03, 0x5f
        /*0056*/ 	.short	0x0101


	//----- nvinfo : EIATTR_VRC_CTA_INIT_COUNT
	.align		4
        /*0058*/ 	.byte	0x02, 0x4a
	.zero		1
	.zero		1


	//----- nvinfo : EIATTR_EXIT_INSTR_OFFSETS
	.align		4
        /*005c*/ 	.byte	0x04, 0x1c
        /*005e*/ 	.short	(.L_69 - .L_68)


	//   ....[0]....
.L_68:
        /*0060*/ 	.word	0x00000150


	//----- nvinfo : EIATTR_CRS_STACK_SIZE
	.align		4
.L_69:
        /*0064*/ 	.byte	0x04, 0x1e
        /*0066*/ 	.short	(.L_71 - .L_70)
.L_70:
        /*0068*/ 	.word	0x00000000


	//----- nvinfo : EIATTR_CBANK_PARAM_SIZE
	.align		4
.L_71:
        /*006c*/ 	.byte	0x03, 0x19
        /*006e*/ 	.short	0x001c


	//----- nvinfo : EIATTR_PARAM_CBANK
	.align		4
        /*0070*/ 	.byte	0x04, 0x0a
        /*0072*/ 	.short	(.L_73 - .L_72)
	.align		4
.L_72:
        /*0074*/ 	.word	index@(.nv.constant0._Z16extractBitKernelPKjiPii)
        /*0078*/ 	.short	0x0380
        /*007a*/ 	.short	0x001c


	//----- nvinfo : EIATTR_SW_WAR
	.align		4
.L_73:
        /*007c*/ 	.byte	0x04, 0x36
        /*007e*/ 	.short	(.L_75 - .L_74)
.L_74:
        /*0080*/ 	.word	0x00000008
.L_75:


//--------------------- .nv.callgraph             --------------------------
	.section	.nv.callgraph,"",@"SHT_CUDA_CALLGRAPH"
	.align	4
	.sectionentsize	8
	.align		4
        /*0000*/ 	.word	0x00000000
	.align		4
        /*0004*/ 	.word	0xffffffff
	.align		4
        /*0008*/ 	.word	0x00000000
	.align		4
        /*000c*/ 	.word	0xfffffffe
	.align		4
        /*0010*/ 	.word	0x00000000
	.align		4
        /*0014*/ 	.word	0xfffffffd
	.align		4
        /*0018*/ 	.word	0x00000000
	.align		4
        /*001c*/ 	.word	0xfffffffc


//--------------------- .nv.constant4             --------------------------
	.section	.nv.constant4,"a",@progbits
	.align	8
	.align		8
.nv.constant4:
        /*0000*/ 	.dword	bCount
	.align		8
        /*0008*/ 	.dword	bCount1


//--------------------- .text._Z19rank_n_resultKernelPjiS_PKiS1_i --------------------------
	.section	.text._Z19rank_n_resultKernelPjiS_PKiS1_i,"ax",@progbits
	.align	128
        .global         _Z19rank_n_resultKernelPjiS_PKiS1_i
        .type           _Z19rank_n_resultKernelPjiS_PKiS1_i,@function
        .size           _Z19rank_n_resultKernelPjiS_PKiS1_i,(.L_x_25 - _Z19rank_n_resultKernelPjiS_PKiS1_i)
        .other          _Z19rank_n_resultKernelPjiS_PKiS1_i,@"STO_CUDA_ENTRY STV_DEFAULT"
_Z19rank_n_resultKernelPjiS_PKiS1_i:
.text._Z19rank_n_resultKernelPjiS_PKiS1_i:
[----:B------:R-:W-:Y:S08]  /*0000*/  LDC R1, c[0x0][0x37c] ;  /* 0x0000df00ff017b82 */ /* 0x000ff00000000800 */
[----:B------:R-:W0:Y:S01]  /*0010*/  S2UR UR4, SR_CTAID.X ;  /* 0x00000000000479c3 */ /* 0x000e220000002500 */
[----:B------:R-:W1:Y:S01]  /*0020*/  S2R R11, SR_TID.X ;  /* 0x00000000000b7919 */ /* 0x000e620000002100 */
[----:B------:R-:W0:Y:S01]  /*0030*/  LDCU UR7, c[0x0][0x360] ;  /* 0x00006c00ff0777ac */ /* 0x000e220008000800 */
[----:B------:R-:W2:Y:S01]  /*0040*/  LDCU UR10, c[0x0][0x388] ;  /* 0x00007100ff0a77ac */ /* 0x000ea20008000800 */
[----:B0-----:R-:W-:-:S06]  /*0050*/  UIMAD UR4, UR4, UR7, URZ ;  /* 0x00000007040472a4 */ /* 0x001fcc000f8e02ff */
[----:B------:R-:W-:-:S04]  /*0060*/  IMAD.U32 R0, RZ, RZ, UR4 ;  /* 0x00000004ff007e24 */ /* 0x000fc8000f8e00ff */
[----:B-1----:R-:W-:-:S05]  /*0070*/  IMAD R9, R0, 0x2, R11 ;  /* 0x0000000200097824 */ /* 0x002fca00078e020b */
[----:B--2---:R-:W-:-:S13]  /*0080*/  ISETP.GE.AND P0, PT, R9, UR10, PT ;  /* 0x0000000a09007c0c */ /* 0x004fda000bf06270 */
[----:B------:R-:W-:Y:S05]  /*0090*/  @P0 EXIT ;  /* 0x000000000000094d */ /* 0x000fea0003800000 */
[----:B------:R-:W0:Y:S01]  /*00a0*/  LDC.64 R2, c[0x0][0x3a0] ;  /* 0x0000e800ff027b82 */ /* 0x000e220000000a00 */
[C---:B------:R-:W-:Y:S01]  /*00b0*/  IADD3 R0, PT, PT, R9.reuse, UR7, RZ ;  /* 0x0000000709007c10 */ /* 0x040fe2000fffe0ff */
[----:B------:R-:W1:Y:S03]  /*00c0*/  LDCU.64 UR8, c[0x0][0x358] ;  /* 0x00006b00ff0877ac */ /* 0x000e660008000a00 */
[----:B------:R-:W-:Y:S01]  /*00d0*/  ISETP.GE.AND P0, PT, R0, UR10, PT ;  /* 0x0000000a00007c0c */ /* 0x000fe2000bf06270 */
[----:B------:R-:W-:Y:S02]  /*00e0*/  USHF.L.U32 UR6, UR7, 0x2, URZ ;  /* 0x0000000207067899 */ /* 0x000fe400080006ff */
[----:B------:R-:W2:Y:S08]  /*00f0*/  S2UR UR5, SR_CgaCtaId ;  /* 0x00000000000579c3 */ /* 0x000eb00000008800 */
[----:B------:R-:W3:Y:S01]  /*0100*/  LDC.64 R4, c[0x0][0x398] ;  /* 0x0000e600ff047b82 */ /* 0x000ee20000000a00 */
[----:B0-----:R-:W-:-:S03]  /*0110*/  IMAD.WIDE R2, R9, 0x4, R2 ;  /* 0x0000000409027825 */ /* 0x001fc600078e0202 */
[----:B------:R-:W-:-:S03]  /*0120*/  @!P0 IADD3 R6, P1, PT, R2, UR6, RZ ;  /* 0x0000000602068c10 */ /* 0x000fc6000ff3e0ff */
[----:B-1----:R-:W4:Y:S02]  /*0130*/  LDG.E R2, desc[UR8][R2.64] ;  /* 0x0000000802027981 */ /* 0x002f24000c1e1900 */
[----:B------:R-:W-:-:S05]  /*0140*/  @!P0 IMAD.X R7, RZ, RZ, R3, P1 ;  /* 0x000000ffff078224 */ /* 0x000fca00008e0603 */
[----:B------:R0:W5:Y:S01]  /*0150*/  @!P0 LDG.E R8, desc[UR8][R6.64] ;  /* 0x0000000806088981 */ /* 0x000162000c1e1900 */
[----:B------:R-:W-:Y:S02]  /*0160*/  UMOV UR4, 0x400 ;  /* 0x0000040000047882 */ /* 0x000fe40000000000 */
[----:B--2---:R-:W-:-:S06]  /*0170*/  ULEA UR4, UR5, UR4, 0x18 ;  /* 0x0000000405047291 */ /* 0x004fcc000f8ec0ff */
[----:B------:R-:W-:Y:S01]  /*0180*/  LEA R11, R11, UR4, 0x2 ;  /* 0x000000040b0b7c11 */ /* 0x000fe2000f8e10ff */
[C---:B---3--:R-:W-:Y:S01]  /*0190*/  IMAD.WIDE R4, R9.reuse, 0x4, R4 ;  /* 0x0000000409047825 */ /* 0x048fe200078e0204 */
[----:B0-----:R-:W0:Y:S03]  /*01a0*/  LDC.64 R6, c[0x0][0x380] ;  /* 0x0000e000ff067b82 */ /* 0x001e260000000a00 */
[----:B0-----:R-:W-:Y:S01]  /*01b0*/  IMAD.WIDE R6, R9, 0x4, R6 ;  /* 0x0000000409067825 */ /* 0x001fe200078e0206 */
[----:B----4-:R0:W-:Y:S04]  /*01c0*/  STS [R11], R2 ;  /* 0x000000020b007388 */ /* 0x0101e80000000800 */
[----:B-----5:R-:W-:Y:S01]  /*01d0*/  @!P0 STS [R11+UR6], R8 ;  /* 0x000000080b008988 */ /* 0x020fe20008000806 */
[----:B------:R-:W-:Y:S06]  /*01e0*/  BAR.SYNC.DEFER_BLOCKING 0x0 ;  /* 0x0000000000007b1d */ /* 0x000fec0000010000 */
[----:B------:R-:W2:Y:S04]  /*01f0*/  LDG.E R3, desc[UR8][R4.64] ;  /* 0x0000000804037981 */ /* 0x000ea8000c1e1900 */
[----:B------:R-:W3:Y:S01]  /*0200*/  LDG.E R13, desc[UR8][R6.64] ;  /* 0x00000008060d7981 */ /* 0x000ee2000c1e1900 */
[----:B--2---:R-:W-:-:S02]  /*0210*/  ISETP.NE.AND P1, PT, R3, RZ, PT ;  /* 0x000000ff0300720c */ /* 0x004fc40003f25270 */
[----:B0-----:R-:W0:Y:S11]  /*0220*/  LDC.64 R2, c[0x0][0x390] ;  /* 0x0000e400ff027b82 */ /* 0x001e360000000a00 */
[----:B------:R-:W1:Y:S01]  /*0230*/  @!P1 LDS R10, [R11] ;  /* 0x000000000b0a9984 */ /* 0x000e620000000800 */
[----:B------:R-:W2:Y:S03]  /*0240*/  @P1 LDC R12, c[0x0][0x3a8] ;  /* 0x0000ea00ff0c1b82 */ /* 0x000ea60000000800 */
[----:B------:R-:W2:Y:S01]  /*0250*/  @P1 LDS R15, [R11] ;  /* 0x000000000b0f1984 */ /* 0x000ea20000000800 */
[----:B-1----:R-:W-:Y:S01]  /*0260*/  @!P1 IADD3 R9, PT, PT, R9, -R10, RZ ;  /* 0x8000000a09099210 */ /* 0x002fe20007ffe0ff */
[----:B--2---:R-:W-:-:S04]  /*0270*/  @P1 IMAD.IADD R9, R15, 0x1, R12 ;  /* 0x000000010f091824 */ /* 0x004fc800078e020c */
[----:B0-----:R-:W-:-:S05]  /*0280*/  IMAD.WIDE R8, R9, 0x4, R2 ;  /* 0x0000000409087825 */ /* 0x001fca00078e0202 */
[----:B---3--:R0:W-:Y:S01]  /*0290*/  STG.E desc[UR8][R8.64], R13 ;  /* 0x0000000d08007986 */ /* 0x0081e2000c101908 */
[----:B------:R-:W-:Y:S05]  /*02a0*/  @P0 EXIT ;  /* 0x000000000000094d */ /* 0x000fea0003800000 */
[----:B------:R-:W-:Y:S01]  /*02b0*/  IADD3 R4, P0, PT, R4, UR6, RZ ;  /* 0x0000000604047c10 */ /* 0x000fe2000ff1e0ff */
[----:B------:R-:W1:Y:S03]  /*02c0*/  LDS R11, [R11+UR6] ;  /* 0x000000060b0b7984 */ /* 0x000e660008000800 */
[----:B------:R-:W-:-:S05]  /*02d0*/  IADD3.X R5, PT, PT, RZ, R5, RZ, P0, !PT ;  /* 0x00000005ff057210 */ /* 0x000fca00007fe4ff */
[----:B------:R-:W2:Y:S01]  /*02e0*/  LDG.E R4, desc[UR8][R4.64] ;  /* 0x0000000804047981 */ /* 0x000ea2000c1e1900 */
[----:B------:R-:W-:-:S05]  /*02f0*/  IADD3 R6, P0, PT, R6, UR6, RZ ;  /* 0x0000000606067c10 */ /* 0x000fca000ff1e0ff */
[----:B------:R-:W-:-:S06]  /*0300*/  IMAD.X R7, RZ, RZ, R7, P0 ;  /* 0x000000ffff077224 */ /* 0x000fcc00000e0607 */
[----:B------:R-:W3:Y:S01]  /*0310*/  LDG.E R7, desc[UR8][R6.64] ;  /* 0x0000000806077981 */ /* 0x000ee2000c1e1900 */
[----:B--2---:R-:W-:-:S13]  /*0320*/  ISETP.NE.AND P0, PT, R4, RZ, PT ;  /* 0x000000ff0400720c */ /* 0x004fda0003f05270 */
[----:B0-----:R-:W0:Y:S01]  /*0330*/  @P0 LDC R8, c[0x0][0x3a8] ;  /* 0x0000ea00ff080b82 */ /* 0x001e220000000800 */
[----:B-1----:R-:W-:Y:S01]  /*0340*/  @!P0 IADD3 R9, PT, PT, R0, -R11, RZ ;  /* 0x8000000b00098210 */ /* 0x002fe20007ffe0ff */
[----:B0-----:R-:W-:-:S04]  /*0350*/  @P0 IMAD.IADD R9, R11, 0x1, R8 ;  /* 0x000000010b090824 */ /* 0x001fc800078e0208 */
[----:B------:R-:W-:-:S05]  /*0360*/  IMAD.WIDE R2, R9, 0x4, R2 ;  /* 0x0000000409027825 */ /* 0x000fca00078e0202 */
[----:B---3--:R-:W-:Y:S01]  /*0370*/  STG.E desc[UR8][R2.64], R7 ;  /* 0x0000000702007986 */ /* 0x008fe2000c101908 */
[----:B------:R-:W-:Y:S05]  /*0380*/  EXIT ;  /* 0x000000000000794d */ /* 0x000fea0003800000 */
.L_x_0:
[----:B------:R-:W-:-:S00]  /*0390*/  BRA `(.L_x_0) ;  /* 0xfffffffc00fc7947 */ /* 0x000fc0000383ffff */
[----:B------:R-:W-:-:S00]  /*03a0*/  NOP ;  /* 0x0000000000007918 */ /* 0x000fc00000000000 */
        /* <DEDUP_REMOVED lines=13> */
.L_x_25:


//--------------------- .text._Z10scanKernelPKiiPiPVi --------------------------
	.section	.text._Z10scanKernelPKiiPiPVi,"ax",@progbits
	.align	128
        .global         _Z10scanKernelPKiiPiPVi
        .type           _Z10scanKernelPKiiPiPVi,@function
        .size           _Z10scanKernelPKiiPiPVi,(.L_x_26 - _Z10scanKernelPKiiPiPVi)
        .other          _Z10scanKernelPKiiPiPVi,@"STO_CUDA_ENTRY STV_DEFAULT"
_Z10scanKernelPKiiPiPVi:
.text._Z10scanKernelPKiiPiPVi:
[----:B------:R-:W-:Y:S01]  /*0000*/  LDC R1, c[0x0][0x37c] ;  /* 0x0000df00ff017b82 */ /* 0x000fe20000000800 */
[----:B------:R-:W0:Y:S01]  /*0010*/  S2R R6, SR_TID.X ;  /* 0x0000000000067919 */ /* 0x000e220000002100 */
[----:B------:R-:W1:Y:S01]  /*0020*/  LDCU.64 UR8, c[0x0][0x358] ;  /* 0x00006b00ff0877ac */ /* 0x000e620008000a00 */
[----:B------:R-:W-:Y:S01]  /*0030*/  BSSY.RECONVERGENT B0, `(.L_x_1) ;  /* 0x000000a000007945 */ /* 0x000fe20003800200 */
[----:B0-----:R-:W-:-:S13]  /*0040*/  ISETP.NE.AND P0, PT, R6, RZ, PT ;  /* 0x000000ff0600720c */ /* 0x001fda0003f05270 */
[----:B-1----:R-:W-:Y:S05]  /*0050*/  @P0 BRA `(.L_x_2) ;  /* 0x00000000001c0947 */ /* 0x002fea0003800000 */
[----:B------:R-:W0:Y:S01]  /*0060*/  LDC.64 R2, c[0x4][RZ] ;  /* 0x01000000ff027b82 */ /* 0x000e220000000a00 */
[----:B------:R-:W-:-:S05]  /*0070*/  IMAD.MOV.U32 R5, RZ, RZ, 0x1 ;  /* 0x00000001ff057424 */ /* 0x000fca00078e00ff */
[----:B0-----:R-:W2:Y:S02]  /*0080*/  ATOMG.E.ADD.STRONG.GPU PT, R2, desc[UR8][R2.64], R5 ;  /* 0x80000005020279a8 */ /* 0x001ea400081ef108 */
[----:B------:R-:W0:Y:S01]  /*0090*/  S2UR UR5, SR_CgaCtaId ;  /* 0x00000000000579c3 */ /* 0x000e220000008800 */
[----:B------:R-:W-:Y:S02]  /*00a0*/  UMOV UR4, 0x400 ;  /* 0x0000040000047882 */ /* 0x000fe40000000000 */
[----:B0-----:R-:W-:-:S09]  /*00b0*/  ULEA UR4, UR5, UR4, 0x18 ;  /* 0x0000000405047291 */ /* 0x001fd2000f8ec0ff */
[----:B--2---:R0:W-:Y:S03]  /*00c0*/  STS [UR4], R2 ;  /* 0x00000002ff007988 */ /* 0x0041e60008000804 */
.L_x_2:
[----:B------:R-:W-:Y:S05]  /*00d0*/  BSYNC.RECONVERGENT B0 ;  /* 0x0000000000007941 */ /* 0x000fea0003800200 */
.L_x_1:
[----:B------:R-:W1:Y:S08]  /*00e0*/  S2UR UR5, SR_CgaCtaId ;  /* 0x00000000000579c3 */ /* 0x000e700000008800 */
[----:B------:R-:W-:Y:S06]  /*00f0*/  BAR.SYNC.DEFER_BLOCKING 0x0 ;  /* 0x0000000000007b1d */ /* 0x000fec0000010000 */
[----:B------:R-:W-:-:S02]  /*0100*/  UMOV UR4, 0x400 ;  /* 0x0000040000047882 */ /* 0x000fc40000000000 */
[----:B------:R-:W2:Y:S01]  /*0110*/  LDC R7, c[0x0][0x360] ;  /* 0x0000d800ff077b82 */ /* 0x000ea20000000800 */
[----:B------:R-:W-:Y:S01]  /*0120*/  BSSY.RECONVERGENT B0, `(.L_x_3) ;  /* 0x0000015000007945 */ /* 0x000fe20003800200 */
[----:B-1----:R-:W-:Y:S02]  /*0130*/  ULEA UR6, UR5, UR4, 0x18 ;  /* 0x0000000405067291 */ /* 0x002fe4000f8ec0ff */
[----:B------:R-:W-:-:S04]  /*0140*/  UIADD3 UR4, UPT, UPT, UR4, 0x10, URZ ;  /* 0x0000001004047890 */ /* 0x000fc8000fffe0ff */
[----:B------:R-:W-:Y:S01]  /*0150*/  ULEA UR4, UR5, UR4, 0x18 ;  /* 0x0000000405047291 */ /* 0x000fe2000f8ec0ff */
[----:B--2---:R-:W-:Y:S02]  /*0160*/  IMAD.SHL.U32 R9, R7, 0x2, RZ ;  /* 0x0000000207097824 */ /* 0x004fe400078e00ff */
[----:B------:R-:W1:Y:S02]  /*0170*/  LDS R0, [UR6] ;  /* 0x00000006ff007984 */ /* 0x000e640008000800 */
[----:B------:R-:W2:Y:S01]  /*0180*/  LDCU UR6, c[0x0][0x388] ;  /* 0x00007100ff0677ac */ /* 0x000ea20008000800 */
[----:B0-----:R-:W-:Y:S01]  /*0190*/  LEA R2, R6, UR4, 0x2 ;  /* 0x0000000406027c11 */ /* 0x001fe2000f8e10ff */
[----:B-1----:R-:W-:-:S04]  /*01a0*/  IMAD R0, R0, R9, R6 ;  /* 0x0000000900007224 */ /* 0x002fc800078e0206 */
[C---:B------:R-:W-:Y:S01]  /*01b0*/  IMAD.IADD R3, R0.reuse, 0x1, R7 ;  /* 0x0000000100037824 */ /* 0x040fe200078e0207 */
[----:B--2---:R-:W-:-:S13]  /*01c0*/  ISETP.GE.AND P0, PT, R0, UR6, PT ;  /* 0x0000000600007c0c */ /* 0x004fda000bf06270 */
[----:B------:R-:W-:Y:S05]  /*01d0*/  @P0 BRA `(.L_x_4) ;  /* 0x0000000000240947 */ /* 0x000fea0003800000 */
[----:B------:R-:W-:Y:S01]  /*01e0*/  ISETP.NE.AND P1, PT, R6, RZ, PT ;  /* 0x000000ff0600720c */ /* 0x000fe20003f25270 */
[----:B------:R-:W-:Y:S01]  /*01f0*/  BSSY.RECONVERGENT B1, `(.L_x_5) ;  /* 0x0000006000017945 */ /* 0x000fe20003800200 */
[----:B------:R-:W-:-:S11]  /*0200*/  IMAD.MOV.U32 R5, RZ, RZ, RZ ;  /* 0x000000ffff057224 */ /* 0x000fd600078e00ff */
[----:B------:R-:W-:Y:S05]  /*0210*/  @!P1 BRA `(.L_x_6) ;  /* 0x00000000000c9947 */ /* 0x000fea0003800000 */
[----:B------:R-:W0:Y:S02]  /*0220*/  LDC.64 R4, c[0x0][0x380] ;  /* 0x0000e000ff047b82 */ /* 0x000e240000000a00 */
[----:B0-----:R-:W-:-:S06]  /*0230*/  IMAD.WIDE R4, R0, 0x4, R4 ;  /* 0x0000000400047825 */ /* 0x001fcc00078e0204 */
[----:B------:R0:W5:Y:S02]  /*0240*/  LDG.E R5, desc[UR8][R4.64+-0x4] ;  /* 0xfffffc0804057981 */ /* 0x000164000c1e1900 */
.L_x_6:
[----:B------:R-:W-:Y:S05]  /*0250*/  BSYNC.RECONVERGENT B1 ;  /* 0x0000000000017941 */ /* 0x000fea0003800200 */
.L_x_5:
[----:B-----5:R1:W-:Y:S02]  /*0260*/  STS [R2], R5 ;  /* 0x0000000502007388 */ /* 0x0203e40000000800 */
.L_x_4:
[----:B------:R-:W-:Y:S05]  /*0270*/  BSYNC.RECONVERGENT B0 ;  /* 0x0000000000007941 */ /* 0x000fea0003800200 */
.L_x_3:
[----:B------:R-:W-:Y:S01]  /*0280*/  ISETP.GE.AND P1, PT, R3, UR6, PT ;  /* 0x0000000603007c0c */ /* 0x000fe2000bf26270 */
[----:B------:R-:W-:Y:S01]  /*0290*/  BSSY.RECONVERGENT B0, `(.L_x_7) ;  /* 0x0000008000007945 */ /* 0x000fe20003800200 */
[----:B-1----:R-:W-:-:S05]  /*02a0*/  SHF.L.U32 R5, R7, 0x2, RZ ;  /* 0x0000000207057819 */ /* 0x002fca00000006ff */
[----:B0-----:R-:W-:-:S06]  /*02b0*/  IMAD.IADD R4, R2, 0x1, R5 ;  /* 0x0000000102047824 */ /* 0x001fcc00078e0205 */
[----:B------:R-:W-:Y:S05]  /*02c0*/  @P1 BRA `(.L_x_8) ;  /* 0x0000000000101947 */ /* 0x000fea0003800000 */
[----:B------:R-:W0:Y:S02]  /*02d0*/  LDC.64 R10, c[0x0][0x380] ;  /* 0x0000e000ff0a7b82 */ /* 0x000e240000000a00 */
[----:B0-----:R-:W-:-:S06]  /*02e0*/  IMAD.WIDE R10, R3, 0x4, R10 ;  /* 0x00000004030a7825 */ /* 0x001fcc00078e020a */
[----:B------:R-:W2:Y:S04]  /*02f0*/  LDG.E R11, desc[UR8][R10.64+-0x4] ;  /* 0xfffffc080a0b7981 */ /* 0x000ea8000c1e1900 */
[----:B--2---:R0:W-:Y:S02]  /*0300*/  STS [R4], R11 ;  /* 0x0000000b04007388 */ /* 0x0041e40000000800 */
.L_x_8:
[----:B------:R-:W-:Y:S05]  /*0310*/  BSYNC.RECONVERGENT B0 ;  /* 0x0000000000007941 */ /* 0x000fea0003800200 */
.L_x_7:
[----:B------:R-:W-:Y:S06]  /*0320*/  BAR.SYNC.DEFER_BLOCKING 0x0 ;  /* 0x0000000000007b1d */ /* 0x000fec0000010000 */
[----:B------:R-:W-:Y:S05]  /*0330*/  @P0 EXIT ;  /* 0x000000000000094d */ /* 0x000fea0003800000 */
[----:B------:R-:W-:Y:S01]  /*0340*/  LEA R8, R6, 0x2, 0x1 ;  /* 0x0000000206087811 */ /* 0x000fe200078e08ff */
[----:B------:R-:W-:-:S07]  /*0350*/  IMAD.MOV.U32 R10, RZ, RZ, 0x1 ;  /* 0x00000001ff0a7424 */ /* 0x000fce00078e00ff */
.L_x_9:
[----:B0-----:R-:W-:-:S04]  /*0360*/  IMAD R11, R8, R10, RZ ;  /* 0x0000000a080b7224 */ /* 0x001fc800078e02ff */
[----:B------:R-:W-:-:S05]  /*0370*/  VIADD R12, R11, 0xffffffff ;  /* 0xffffffff0b0c7836 */ /* 0x000fca0000000000 */
[----:B------:R-:W-:-:S13]  /*0380*/  ISETP.GE.U32.AND P0, PT, R12, R9, PT ;  /* 0x000000090c00720c */ /* 0x000fda0003f06070 */
[----:B------:R-:W-:-:S04]  /*0390*/  @!P0 IADD3 R11, PT, PT, R11, -R10, RZ ;  /* 0x8000000a0b0b8210 */ /* 0x000fc80007ffe0ff */
[----:B------:R-:W-:-:S05]  /*03a0*/  @!P0 LEA R11, R11, UR4, 0x2 ;  /* 0x000000040b0b8c11 */ /* 0x000fca000f8e10ff */
[C---:B------:R-:W-:Y:S02]  /*03b0*/  @!P0 IMAD R12, R10.reuse, 0x4, R11 ;  /* 0x000000040a0c8824 */ /* 0x040fe400078e020b */
[----:B------:R-:W-:Y:S01]  /*03c0*/  @!P0 LDS R11, [R11+-0x4] ;  /* 0xfffffc000b0b8984 */ /* 0x000fe20000000800 */
[----:B------:R-:W-:-:S03]  /*03d0*/  IMAD.SHL.U32 R10, R10, 0x2, RZ ;  /* 0x000000020a0a7824 */ /* 0x000fc600078e00ff */
[----:B------:R-:W0:Y:S02]  /*03e0*/  @!P0 LDS R14, [R12+-0x4] ;  /* 0xfffffc000c0e8984 */ /* 0x000e240000000800 */
[----:B0-----:R-:W-:-:S05]  /*03f0*/  @!P0 IMAD.IADD R13, R11, 0x1, R14 ;  /* 0x000000010b0d8824 */ /* 0x001fca00078e020e */
[----:B------:R1:W-:Y:S01]  /*0400*/  @!P0 STS [R12+-0x4], R13 ;  /* 0xfffffc0d0c008388 */ /* 0x0003e20000000800 */
[----:B------:R-:W-:Y:S01]  /*0410*/  BAR.SYNC.DEFER_BLOCKING 0x0 ;  /* 0x0000000000007b1d */ /* 0x000fe20000010000 */
[----:B------:R-:W-:-:S13]  /*0420*/  ISETP.GE.U32.AND P0, PT, R10, R9, PT ;  /* 0x000000090a00720c */ /* 0x000fda0003f06070 */
[----:B-1----:R-:W-:Y:S05]  /*0430*/  @!P0 BRA `(.L_x_9) ;  /* 0xfffffffc00c88947 */ /* 0x002fea000383ffff */
[----:B------:R-:W0:Y:S01]  /*0440*/  LDCU.64 UR6, c[0x0][0x398] ;  /* 0x00007300ff0677ac */ /* 0x000e220008000a00 */
[----:B------:R-:W-:Y:S02]  /*0450*/  ISETP.GE.U32.AND P1, PT, R7, 0x2, PT ;  /* 0x000000020700780c */ /* 0x000fe40003f26070 */
[----:B0-----:R-:W-:-:S04]  /*0460*/  ISETP.NE.U32.AND P0, PT, RZ, UR6, PT ;  /* 0x00000006ff007c0c */ /* 0x001fc8000bf05070 */
[----:B------:R-:W-:-:S04]  /*0470*/  ISETP.NE.AND.EX P0, PT, RZ, UR7, PT, P0 ;  /* 0x00000007ff007c0c */ /* 0x000fc8000bf05300 */
[----:B------:R-:W-:-:S03]  /*0480*/  ISETP.NE.OR P0, PT, R6, RZ, !P0 ;  /* 0x000000ff0600720c */ /* 0x000fc60004705670 */
[----:B------:R-:W-:Y:S10]  /*0490*/  @!P1 BRA `(.L_x_10) ;  /* 0x00000000003c9947 */ /* 0x000ff40003800000 */
[----:B------:R-:W-:-:S07]  /*04a0*/  MOV R10, R7 ;  /* 0x00000007000a7202 */ /* 0x000fce0000000f00 */
.L_x_11:
[----:B------:R-:W-:-:S05]  /*04b0*/  SHF.R.U32.HI R15, RZ, 0x1, R10 ;  /* 0x00000001ff0f7819 */ /* 0x000fca000001160a */
[----:B------:R-:W-:-:S05]  /*04c0*/  IMAD R14, R8, R15, RZ ;  /* 0x0000000f080e7224 */ /* 0x000fca00078e02ff */
[----:B------:R-:W-:-:S04]  /*04d0*/  IADD3 R12, PT, PT, R14, -0x1, R15 ;  /* 0xffffffff0e0c7810 */ /* 0x000fc80007ffe00f */
[----:B------:R-:W-:-:S13]  /*04e0*/  ISETP.GE.U32.AND P1, PT, R12, R9, PT ;  /* 0x000000090c00720c */ /* 0x000fda0003f26070 */
[----:B------:R-:W-:-:S05]  /*04f0*/  @!P1 LEA R11, R14, UR4, 0x2 ;  /* 0x000000040e0b9c11 */ /* 0x000fca000f8e10ff */
[----:B------:R-:W-:Y:S02]  /*0500*/  @!P1 IMAD R12, R15, 0x4, R11 ;  /* 0x000000040f0c9824 */ /* 0x000fe400078e020b */
[----:B------:R-:W-:Y:S04]  /*0510*/  @!P1 LDS R11, [R11+-0x4] ;  /* 0xfffffc000b0b9984 */ /* 0x000fe80000000800 */
[----:B------:R-:W0:Y:S02]  /*0520*/  @!P1 LDS R14, [R12+-0x4] ;  /* 0xfffffc000c0e9984 */ /* 0x000e240000000800 */
[----:B0-----:R-:W-:-:S05]  /*0530*/  @!P1 IMAD.IADD R13, R11, 0x1, R14 ;  /* 0x000000010b0d9824 */ /* 0x001fca00078e020e */
[----:B------:R0:W-:Y:S01]  /*0540*/  @!P1 STS [R12+-0x4], R13 ;  /* 0xfffffc0d0c009388 */ /* 0x0001e20000000800 */
[----:B------:R-:W-:Y:S01]  /*0550*/  BAR.SYNC.DEFER_BLOCKING 0x0 ;  /* 0x0000000000007b1d */ /* 0x000fe20000010000 */
[----:B------:R-:W-:Y:S01]  /*0560*/  ISETP.GT.U32.AND P1, PT, R10, 0x3, PT ;  /* 0x000000030a00780c */ /* 0x000fe20003f24070 */
[----:B------:R-:W-:-:S12]  /*0570*/  IMAD.MOV.U32 R10, RZ, RZ, R15 ;  /* 0x000000ffff0a7224 */ /* 0x000fd800078e000f */
[----:B0-----:R-:W-:Y:S05]  /*0580*/  @P1 BRA `(.L_x_11) ;  /* 0xfffffffc00c81947 */ /* 0x001fea000383ffff */
.L_x_10:
[----:B------:R-:W-:Y:S05]  /*0590*/  @P0 BRA `(.L_x_12) ;  /* 0x0000000000400947 */ /* 0x000fea0003800000 */
[----:B------:R-:W0:Y:S01]  /*05a0*/  S2UR UR6, SR_CgaCtaId ;  /* 0x00000000000679c3 */ /* 0x000e220000008800 */
[----:B------:R-:W-:-:S07]  /*05b0*/  UMOV UR5, 0x400 ;  /* 0x0000040000057882 */ /* 0x000fce0000000000 */
[----:B------:R-:W1:Y:S01]  /*05c0*/  LDC.64 R8, c[0x0][0x380] ;  /* 0x0000e000ff087b82 */ /* 0x000e620000000a00 */
[----:B0-----:R-:W-:-:S09]  /*05d0*/  ULEA UR5, UR6, UR5, 0x18 ;  /* 0x0000000506057291 */ /* 0x001fd2000f8ec0ff */
[----:B------:R-:W0:Y:S02]  /*05e0*/  LDS R13, [UR5] ;  /* 0x00000005ff0d7984 */ /* 0x000e240008000800 */
[----:B0-----:R-:W-:-:S05]  /*05f0*/  IMAD R6, R13, R7, R7 ;  /* 0x000000070d067224 */ /* 0x001fca00078e0207 */
[----:B------:R-:W-:-:S05]  /*0600*/  LEA R11, R6, 0xffffffff, 0x1 ;  /* 0xffffffff060b7811 */ /* 0x000fca00078e08ff */
[----:B-1----:R-:W-:-:S06]  /*0610*/  IMAD.WIDE.U32 R8, R11, 0x4, R8 ;  /* 0x000000040b087825 */ /* 0x002fcc00078e0008 */
[----:B------:R-:W2:Y:S01]  /*0620*/  LDG.E R9, desc[UR8][R8.64] ;  /* 0x0000000808097981 */ /* 0x000ea2000c1e1900 */
[----:B------:R-:W-:Y:S02]  /*0630*/  LEA R10, R7, UR4, 0x3 ;  /* 0x00000004070a7c11 */ /* 0x000fe4000f8e18ff */
[----:B------:R-:W0:Y:S04]  /*0640*/  LDC.64 R6, c[0x0][0x398] ;  /* 0x0000e600ff067b82 */ /* 0x000e280000000a00 */
[----:B------:R-:W2:Y:S01]  /*0650*/  LDS R10, [R10+-0x4] ;  /* 0xfffffc000a0a7984 */ /* 0x000ea20000000800 */
[----:B0-----:R-:W-:Y:S01]  /*0660*/  IMAD.WIDE R6, R13, 0x4, R6 ;  /* 0x000000040d067825 */ /* 0x001fe200078e0206 */
[----:B--2---:R-:W-:-:S05]  /*0670*/  IADD3 R11, PT, PT, R10, R9, RZ ;  /* 0x000000090a0b7210 */ /* 0x004fca0007ffe0ff */
[----:B------:R0:W-:Y:S01]  /*0680*/  STG.E.STRONG.SYS desc[UR8][R6.64], R11 ;  /* 0x0000000b06007986 */ /* 0x0001e2000c115908 */
[----:B------:R-:W-:Y:S05]  /*0690*/  BRA `(.L_x_13) ;  /* 0x0000000000187947 */ /* 0x000fea0003800000 */
.L_x_12:
[----:B------:R-:W-:-:S13]  /*06a0*/  ISETP.NE.AND P0, PT, R6, RZ, PT ;  /* 0x000000ff0600720c */ /* 0x000fda0003f05270 */
[----:B------:R-:W-:Y:S05]  /*06b0*/  @P0 BRA `(.L_x_14) ;  /* 0x00000000007c0947 */ /* 0x000fea0003800000 */
[----:B------:R-:W0:Y:S01]  /*06c0*/  S2UR UR6, SR_CgaCtaId ;  /* 0x00000000000679c3 */ /* 0x000e220000008800 */
[----:B------:R-:W-:Y:S02]  /*06d0*/  UMOV UR5, 0x400 ;  /* 0x0000040000057882 */ /* 0x000fe40000000000 */
[----:B0-----:R-:W-:-:S09]  /*06e0*/  ULEA UR5, UR6, UR5, 0x18 ;  /* 0x0000000506057291 */ /* 0x001fd2000f8ec0ff */
[----:B------:R-:W1:Y:S03]  /*06f0*/  LDS R13, [UR5] ;  /* 0x00000005ff0d7984 */ /* 0x000e660008000800 */
.L_x_13:
[----:B-1----:R-:W-:Y:S01]  /*0700*/  ISETP.GE.AND P0, PT, R13, 0x1, PT ;  /* 0x000000010d00780c */ /* 0x002fe20003f06270 */
[----:B------:R-:W-:-:S12]  /*0710*/  BSSY B0, `(.L_x_15) ;  /* 0x0000015000007945 */ /* 0x000fd80003800000 */
[----:B------:R-:W-:Y:S05]  /*0720*/  @!P0 BRA `(.L_x_16) ;  /* 0x00000000004c8947 */ /* 0x000fea0003800000 */
[----:B------:R-:W1:Y:S01]  /*0730*/  LDC.64 R8, c[0x4][0x8] ;  /* 0x01000200ff087b82 */ /* 0x000e620000000a00 */
[----:B------:R-:W-:Y:S01]  /*0740*/  BSSY B1, `(.L_x_17) ;  /* 0x0000005000017945 */ /* 0x000fe20003800000 */
.L_x_18:
[----:B01----:R-:W2:Y:S01]  /*0750*/  LDG.E.STRONG.SYS R6, desc[UR8][R8.64] ;  /* 0x0000000808067981 */ /* 0x003ea2000c1f5900 */
[----:B------:R-:W-:Y:S05]  /*0760*/  YIELD ;  /* 0x0000000000007946 */ /* 0x000fea0003800000 */
[----:B--2---:R-:W-:-:S13]  /*0770*/  ISETP.GE.AND P0, PT, R6, R13, PT ;  /* 0x0000000d0600720c */ /* 0x004fda0003f06270 */
[----:B------:R-:W-:Y:S05]  /*0780*/  @!P0 BRA `(.L_x_18) ;  /* 0xfffffffc00f08947 */ /* 0x000fea000383ffff */
[----:B------:R-:W-:Y:S05]  /*0790*/  BSYNC B1 ;  /* 0x0000000000017941 */ /* 0x000fea0003800000 */
.L_x_17:
[----:B------:R-:W0:Y:S01]  /*07a0*/  LDC.64 R8, c[0x0][0x398] ;  /* 0x0000e600ff087b82 */ /* 0x000e220000000a00 */
[----:B------:R-:W-:-:S04]  /*07b0*/  VIADD R7, R13, 0xffffffff ;  /* 0xffffffff0d077836 */ /* 0x000fc80000000000 */
[----:B0-----:R-:W-:-:S04]  /*07c0*/  IMAD.WIDE.U32 R6, R7, 0x4, R8 ;  /* 0x0000000407067825 */ /* 0x001fc800078e0008 */
[----:B------:R-:W-:Y:S02]  /*07d0*/  IMAD.WIDE.U32 R8, R13, 0x4, R8 ;  /* 0x000000040d087825 */ /* 0x000fe400078e0008 */
[----:B------:R-:W2:Y:S04]  /*07e0*/  LDG.E.STRONG.SYS R6, desc[UR8][R6.64] ;  /* 0x0000000806067981 */ /* 0x000ea8000c1f5900 */
[----:B------:R-:W2:Y:S02]  /*07f0*/  LDG.E.STRONG.SYS R11, desc[UR8][R8.64] ;  /* 0x00000008080b7981 */ /* 0x000ea4000c1f5900 */
[----:B--2---:R-:W-:-:S05]  /*0800*/  IMAD.IADD R11, R6, 0x1, R11 ;  /* 0x00000001060b7824 */ /* 0x004fca00078e020b */
[----:B------:R1:W-:Y:S01]  /*0810*/  STG.E.STRONG.SYS desc[UR8][R8.64], R11 ;  /* 0x0000000b08007986 */ /* 0x0003e2000c115908 */
[----:B------:R-:W-:Y:S06]  /*0820*/  MEMBAR.SC.GPU ;  /* 0x0000000000007992 */ /* 0x000fec0000002000 */
[----:B------:R-:W-:-:S00]  /*0830*/  ERRBAR ;  /* 0x00000000000079ab */ /* 0x000fc00000000000 */
[----:B------:R-:W-:Y:S06]  /*0840*/  CGAERRBAR ;  /* 0x00000000000075ab */ /* 0x000fec0000000000 */
[----:B------:R-:W-:Y:S01]  /*0850*/  CCTL.IVALL ;  /* 0x00000000ff00798f */ /* 0x000fe20002000000 */
.L_x_16:
[----:B------:R-:W-:Y:S05]  /*0860*/  BSYNC B0 ;  /* 0x0000000000007941 */ /* 0x000fea0003800000 */
.L_x_15:
[----:B0-----:R-:W1:Y:S02]  /*0870*/  LDC.64 R6, c[0x4][0x8] ;  /* 0x01000200ff067b82 */ /* 0x001e640000000a00 */
[----:B-1----:R-:W2:Y:S02]  /*0880*/  LDG.E.STRONG.SYS R8, desc[UR8][R6.64] ;  /* 0x0000000806087981 */ /* 0x002ea4000c1f5900 */
[----:B--2---:R-:W-:-:S05]  /*0890*/  IADD3 R9, PT, PT, R8, 0x1, RZ ;  /* 0x0000000108097810 */ /* 0x004fca0007ffe0ff */
[----:B------:R0:W-:Y:S02]  /*08a0*/  STG.E.STRONG.SYS desc[UR8][R6.64], R9 ;  /* 0x0000000906007986 */ /* 0x0001e4000c115908 */
.L_x_14:
[----:B------:R-:W-:Y:S05]  /*08b0*/  WARPSYNC.ALL ;  /* 0x0000000000007948 */ /* 0x000fea0003800000 */
[----:B------:R-:W1:Y:S08]  /*08c0*/  S2UR UR6, SR_CgaCtaId ;  /* 0x00000000000679c3 */ /* 0x000e700000008800 */
[----:B------:R-:W-:Y:S06]  /*08d0*/  BAR.SYNC.DEFER_BLOCKING 0x0 ;  /* 0x0000000000007b1d */ /* 0x000fec0000010000 */
[----:B------:R-:W-:-:S02]  /*08e0*/  UMOV UR5, 0x400 ;  /* 0x0000040000057882 */ /* 0x000fc40000000000 */
[----:B-1----:R-:W-:-:S09]  /*08f0*/  ULEA UR5, UR6, UR5, 0x18 ;  /* 0x0000000506057291 */ /* 0x002fd2000f8ec0ff */
[----:B------:R-:W1:Y:S02]  /*0900*/  LDS R8, [UR5] ;  /* 0x00000005ff087984 */ /* 0x000e640008000800 */
[----:B-1----:R-:W-:-:S13]  /*0910*/  ISETP.GE.AND P0, PT, R8, 0x1, PT ;  /* 0x000000010800780c */ /* 0x002fda0003f06270 */
[----:B------:R-:W-:Y:S05]  /*0920*/  @!P0 BRA `(.L_x_19) ;  /* 0x0000000000408947 */ /* 0x000fea0003800000 */
[----:B0-----:R-:W0:Y:S01]  /*0930*/  LDC.64 R6, c[0x0][0x398] ;  /* 0x0000e600ff067b82 */ /* 0x001e220000000a00 */
[----:B------:R-:W-:Y:S01]  /*0940*/  VIADD R9, R8, 0xffffffff ;  /* 0xffffffff08097836 */ /* 0x000fe20000000000 */
[----:B------:R-:W1:Y:S03]  /*0950*/  LDCU UR5, c[0x0][0x388] ;  /* 0x00007100ff0577ac */ /* 0x000e660008000800 */
[----:B0-----:R-:W-:Y:S02]  /*0960*/  IMAD.WIDE.U32 R6, R9, 0x4, R6 ;  /* 0x0000000409067825 */ /* 0x001fe400078e0006 */
[----:B------:R-:W0:Y:S04]  /*0970*/  LDS R9, [R2] ;  /* 0x0000000002097984 */ /* 0x000e280000000800 */
[----:B------:R-:W0:Y:S01]  /*0980*/  LDG.E.STRONG.SYS R8, desc[UR8][R6.64] ;  /* 0x0000000806087981 */ /* 0x000e22000c1f5900 */
[----:B-1----:R-:W-:Y:S01]  /*0990*/  ISETP.GE.AND P0, PT, R3, UR5, PT ;  /* 0x0000000503007c0c */ /* 0x002fe2000bf06270 */
[----:B------:R-:W-:Y:S01]  /*09a0*/  BSSY.RECONVERGENT B0, `(.L_x_19) ;  /* 0x0000008000007945 */ /* 0x000fe20003800200 */
[----:B0-----:R-:W-:-:S05]  /*09b0*/  IMAD.IADD R9, R8, 0x1, R9 ;  /* 0x0000000108097824 */ /* 0x001fca00078e0209 */
[----:B------:R0:W-:Y:S06]  /*09c0*/  STS [R2], R9 ;  /* 0x0000000902007388 */ /* 0x0001ec0000000800 */
[----:B------:R-:W-:Y:S05]  /*09d0*/  @P0 BRA `(.L_x_20) ;  /* 0x0000000000100947 */ /* 0x000fea0003800000 */
[----:B------:R-:W2:Y:S04]  /*09e0*/  LDG.E.STRONG.SYS R6, desc[UR8][R6.64] ;  /* 0x0000000806067981 */ /* 0x000ea8000c1f5900 */
[----:B0-----:R-:W2:Y:S02]  /*09f0*/  LDS R9, [R4] ;  /* 0x0000000004097984 */ /* 0x001ea40000000800 */
[----:B--2---:R-:W-:-:S05]  /*0a00*/  IADD3 R9, PT, PT, R6, R9, RZ ;  /* 0x0000000906097210 */ /* 0x004fca0007ffe0ff */
[----:B------:R1:W-:Y:S02]  /*0a10*/  STS [R4], R9 ;  /* 0x0000000904007388 */ /* 0x0003e40000000800 */
.L_x_20:
[----:B------:R-:W-:Y:S05]  /*0a20*/  BSYNC.RECONVERGENT B0 ;  /* 0x0000000000007941 */ /* 0x000fea0003800200 */
.L_x_19:
[----:B------:R-:W2:Y:S01]  /*0a30*/  LDCU UR5, c[0x0][0x388] ;  /* 0x00007100ff0577ac */ /* 0x000ea20008000800 */
[----:B0-----:R-:W0:Y:S08]  /*0a40*/  LDC.64 R6, c[0x0][0x390] ;  /* 0x0000e400ff067b82 */ /* 0x001e300000000a00 */
[----:B------:R-:W-:Y:S01]  /*0a50*/  BAR.SYNC.DEFER_BLOCKING 0x0 ;  /* 0x0000000000007b1d */ /* 0x000fe20000010000 */
[----:B--2---:R-:W-:Y:S01]  /*0a60*/  ISETP.GE.AND P1, PT, R3, UR5, PT ;  /* 0x0000000503007c0c */ /* 0x004fe2000bf26270 */
[----:B0-----:R-:W-:-:S04]  /*0a70*/  IMAD.WIDE R6, R0, 0x4, R6 ;  /* 0x0000000400067825 */ /* 0x001fc800078e0206 */
[----:B------:R-:W0:Y:S08]  /*0a80*/  LDS R3, [R2] ;  /* 0x0000000002037984 */ /* 0x000e300000000800 */
[----:B------:R-:W2:Y:S01]  /*0a90*/  @!P1 LDS R11, [R4] ;  /* 0x00000000040b9984 */ /* 0x000ea20000000800 */
[----:B------:R-:W-:-:S05]  /*0aa0*/  @!P1 IADD3 R8, P0, PT, R5, R6, RZ ;  /* 0x0000000605089210 */ /* 0x000fca0007f1e0ff */
[----:B-1----:R-:W-:Y:S01]  /*0ab0*/  @!P1 IMAD.X R9, RZ, RZ, R7, P0 ;  /* 0x000000ffff099224 */ /* 0x002fe200000e0607 */
[----:B0-----:R-:W-:Y:S04]  /*0ac0*/  STG.E desc[UR8][R6.64], R3 ;  /* 0x0000000306007986 */ /* 0x001fe8000c101908 */
[----:B--2---:R-:W-:Y:S01]  /*0ad0*/  @!P1 STG.E desc[UR8][R8.64], R11 ;  /* 0x0000000b08009986 */ /* 0x004fe2000c101908 */
[----:B------:R-:W-:Y:S06]  /*0ae0*/  BAR.SYNC.DEFER_BLOCKING 0x0 ;  /* 0x0000000000007b1d */ /* 0x000fec0000010000 */
[----:B------:R-:W-:Y:S05]  /*0af0*/  EXIT ;  /* 0x000000000000794d */ /* 0x000fea0003800000 */
.L_x_21:
        /* <DEDUP_REMOVED lines=16> */
.L_x_26:


//--------------------- .text._Z16extractBitKernelPKjiPii --------------------------
	.section	.text._Z16extractBitKernelPKjiPii,"ax",@progbits
	.align	128
        .global         _Z16extractBitKernelPKjiPii
        .type           _Z16extractBitKernelPKjiPii,@function
        .size           _Z16extractBitKernelPKjiPii,(.L_x_27 - _Z16extractBitKernelPKjiPii)
        .other          _Z16extractBitKernelPKjiPii,@"STO_CUDA_ENTRY STV_DEFAULT"
_Z16extractBitKernelPKjiPii:
.text._Z16extractBitKernelPKjiPii:
[----:B------:R-:W-:Y:S01]  /*0000*/  LDC R1, c[0x0][0x37c] ;  /* 0x0000df00ff017b82 */ /* 0x000fe20000000800 */
[----:B------:R-:W0:Y:S07]  /*0010*/  S2R R0, SR_TID.X ;  /* 0x0000000000007919 */ /* 0x000e2e0000002100 */
[----:B------:R-:W0:Y:S01]  /*0020*/  S2UR UR4, SR_CTAID.X ;  /* 0x00000000000479c3 */ /* 0x000e220000002500 */
[----:B------:R-:W1:Y:S01]  /*0030*/  LDCU UR5, c[0x0][0x388] ;  /* 0x00007100ff0577ac */ /* 0x000e620008000800 */
[----:B------:R-:W-:Y:S06]  /*0040*/  BSSY.RECONVERGENT B0, `(.L_x_22) ;  /* 0x000000f000007945 */ /* 0x000fec0003800200 */
[----:B------:R-:W0:Y:S02]  /*0050*/  LDC R7, c[0x0][0x360] ;  /* 0x0000d800ff077b82 */ /* 0x000e240000000800 */
[----:B0-----:R-:W-:-:S05]  /*0060*/  IMAD R7, R7, UR4, R0 ;  /* 0x0000000407077c24 */ /* 0x001fca000f8e0200 */
[----:B-1----:R-:W-:-:S13]  /*0070*/  ISETP.GE.AND P0, PT, R7, UR5, PT ;  /* 0x0000000507007c0c */ /* 0x002fda000bf06270 */
[----:B------:R-:W-:Y:S05]  /*0080*/  @P0 BRA `(.L_x_23) ;  /* 0x0000000000280947 */ /* 0x000fea0003800000 */
[----:B------:R-:W0:Y:S01]  /*0090*/  LDC.64 R2, c[0x0][0x380] ;  /* 0x0000e000ff027b82 */ /* 0x000e220000000a00 */
[----:B------:R-:W1:Y:S01]  /*00a0*/  LDCU.64 UR4, c[0x0][0x358] ;  /* 0x00006b00ff0477ac */ /* 0x000e620008000a00 */
[----:B------:R-:W2:Y:S06]  /*00b0*/  LDCU UR6, c[0x0][0x398] ;  /* 0x00007300ff0677ac */ /* 0x000eac0008000800 */
[----:B------:R-:W3:Y:S01]  /*00c0*/  LDC.64 R4, c[0x0][0x390] ;  /* 0x0000e400ff047b82 */ /* 0x000ee20000000a00 */
[----:B0-----:R-:W-:-:S06]  /*00d0*/  IMAD.WIDE R2, R7, 0x4, R2 ;  /* 0x0000000407027825 */ /* 0x001fcc00078e0202 */
[----:B-1----:R-:W2:Y:S01]  /*00e0*/  LDG.E R2, desc[UR4][R2.64] ;  /* 0x0000000402027981 */ /* 0x002ea2000c1e1900 */
[----:B---3--:R-:W-:Y:S01]  /*00f0*/  IMAD.WIDE R4, R7, 0x4, R4 ;  /* 0x0000000407047825 */ /* 0x008fe200078e0204 */
[----:B--2---:R-:W-:-:S04]  /*0100*/  SHF.R.U32.HI R0, RZ, UR6, R2 ;  /* 0x00000006ff007c19 */ /* 0x004fc80008011602 */
[----:B------:R-:W-:-:S05]  /*0110*/  LOP3.LUT R7, R0, 0x1, RZ, 0xc0, !PT ;  /* 0x0000000100077812 */ /* 0x000fca00078ec0ff */
[----:B------:R0:W-:Y:S02]  /*0120*/  STG.E desc[UR4][R4.64], R7 ;  /* 0x0000000704007986 */ /* 0x0001e4000c101904 */
.L_x_23:
[----:B------:R-:W-:Y:S05]  /*0130*/  BSYNC.RECONVERGENT B0 ;  /* 0x0000000000007941 */ /* 0x000fea0003800200 */
.L_x_22:
[----:B------:R-:W-:Y:S06]  /*0140*/  BAR.SYNC.DEFER_BLOCKING 0x0 ;  /* 0x0000000000007b1d */ /* 0x000fec0000010000 */
[----:B------:R-:W-:Y:S05]  /*0150*/  EXIT ;  /* 0x000000000000794d */ /* 0x000fea0003800000 */
.L_x_24:
        /* <DEDUP_REMOVED lines=10> */
.L_x_27:


//--------------------- .nv.shared._Z19rank_n_resultKernelPjiS_PKiS1_i --------------------------
	.section	.nv.shared._Z19rank_n_resultKernelPjiS_PKiS1_i,"aw",@nobits
	.sectionflags	@""
	.align	16
	.zero		1024


//--------------------- .nv.shared.reserved.0     --------------------------
	.section	.nv.shared.reserved.0,"aw",@nobits
	.weak		__nv_reservedSMEM_offset_0_alias
	.size		__nv_reservedSMEM_offset_0_alias, 0, 64
	.other		__nv_reservedSMEM_offset_0_alias,@"STO_CUDA_RESERVED_SHARED STV_DEFAULT"
__nv_reservedSMEM_offset_0_alias:
	.zero		0
	.zero		64


//--------------------- .nv.global                --------------------------
	.section	.nv.global,"aw",@nobits
	.align	4
.nv.global:
	.type		bCount,@object
	.size		bCount,(bCount1 - bCount)
bCount:
	.zero		4
	.type		bCount1,@object
	.size		bCount1,(.L_1 - bCount1)
bCount1:
	.zero		4
.L_1:


//--------------------- .nv.shared._Z10scanKernelPKiiPiPVi --------------------------
	.section	.nv.shared._Z10scanKernelPKiiPiPVi,"aw",@nobits
	.sectionflags	@""
	.align	16
.nv.shared._Z10scanKernelPKiiPiPVi:
	.zero		1040


//--------------------- .nv.shared._Z16extractBitKernelPKjiPii --------------------------
	.section	.nv.shared._Z16extractBitKernelPKjiPii,"aw",@nobits
	.sectionflags	@""
	.align	16
	.zero		1024


//--------------------- .nv.constant0._Z19rank_n_resultKernelPjiS_PKiS1_i --------------------------
	.section	.nv.constant0._Z19rank_n_resultKernelPjiS_PKiS1_i,"a",@progbits
	.sectionflags	@""
	.align	4
.nv.constant0._Z19rank_n_resultKernelPjiS_PKiS1_i:
	.zero		940


//--------------------- .nv.constant0._Z10scanKernelPKiiPiPVi --------------------------
	.section	.nv.constant0._Z10scanKernelPKiiPiPVi,"a",@progbits
	.sectionflags	@""
	.align	4
.nv.constant0._Z10scanKernelPKiiPiPVi:
	.zero		928


//--------------------- .nv.constant0._Z16extractBitKernelPKjiPii --------------------------
	.section	.nv.constant0._Z16extractBitKernelPKjiPii,"a",@progbits
	.sectionflags	@""
	.align	4
.nv.constant0._Z16extractBitKernelPKjiPii:
	.zero		924


//--------------------- SYMBOLS --------------------------

	.type		.nv.reservedSmem.offset0,@object
	.size		.nv.reservedSmem.offset0,0x4
	.type		.nv.reservedSmem.cap,@object
	.size		.nv.reservedSmem.cap,0x4
